//
// Generated by NVIDIA NVVM Compiler
//
// Compiler Build ID: CL-36424714
// Cuda compilation tools, release 13.0, V13.0.88
// Based on NVVM 20.0.0
//

.version 9.0
.target sm_100
.address_size 64

	// .globl	_Z6kernelPdS_S_i

.visible .entry _Z6kernelPdS_S_i(
	.param .u64 .ptr .align 1 _Z6kernelPdS_S_i_param_0,
	.param .u64 .ptr .align 1 _Z6kernelPdS_S_i_param_1,
	.param .u64 .ptr .align 1 _Z6kernelPdS_S_i_param_2,
	.param .u32 _Z6kernelPdS_S_i_param_3
)
{
	.reg .pred 	%p<7>;
	.reg .b32 	%r<31>;
	.reg .b64 	%rd<25>;
	.reg .b64 	%fd<16>;

	ld.param.u64 	%rd4, [_Z6kernelPdS_S_i_param_0];
	ld.param.u64 	%rd5, [_Z6kernelPdS_S_i_param_1];
	ld.param.u64 	%rd6, [_Z6kernelPdS_S_i_param_2];
	ld.param.u32 	%r12, [_Z6kernelPdS_S_i_param_3];
	cvta.to.global.u64 	%rd1, %rd4;
	cvta.to.global.u64 	%rd2, %rd6;
	cvta.to.global.u64 	%rd3, %rd5;
	mov.u32 	%r13, %ntid.x;
	mov.u32 	%r14, %ctaid.x;
	mov.u32 	%r15, %tid.x;
	mad.lo.s32 	%r29, %r13, %r14, %r15;
	mov.u32 	%r16, %nctaid.x;
	mul.lo.s32 	%r2, %r13, %r16;
	setp.ge.s32 	%p1, %r29, %r12;
	@%p1 bra 	$L__BB0_7;
	add.s32 	%r17, %r29, %r2;
	max.s32 	%r18, %r12, %r17;
	setp.lt.s32 	%p2, %r17, %r12;
	selp.u32 	%r19, 1, 0, %p2;
	add.s32 	%r20, %r17, %r19;
	sub.s32 	%r21, %r18, %r20;
	div.u32 	%r22, %r21, %r2;
	add.s32 	%r3, %r22, %r19;
	and.b32  	%r23, %r3, 3;
	setp.eq.s32 	%p3, %r23, 3;
	@%p3 bra 	$L__BB0_4;
	add.s32 	%r24, %r3, 1;
	and.b32  	%r25, %r24, 3;
	neg.s32 	%r27, %r25;
$L__BB0_3:
	.pragma "nounroll";
	mul.wide.s32 	%rd7, %r29, 8;
	add.s64 	%rd8, %rd1, %rd7;
	add.s64 	%rd9, %rd2, %rd7;
	add.s64 	%rd10, %rd3, %rd7;
	ld.global.f64 	%fd1, [%rd10];
	ld.global.f64 	%fd2, [%rd9];
	add.f64 	%fd3, %fd1, %fd2;
	st.global.f64 	[%rd8], %fd3;
	add.s32 	%r29, %r29, %r2;
	add.s32 	%r27, %r27, 1;
	setp.ne.s32 	%p4, %r27, 0;
	@%p4 bra 	$L__BB0_3;
$L__BB0_4:
	setp.lt.u32 	%p5, %r3, 3;
	@%p5 bra 	$L__BB0_7;
	mul.wide.s32 	%rd15, %r2, 8;
	shl.b32 	%r26, %r2, 2;
$L__BB0_6:
	mul.wide.s32 	%rd11, %r29, 8;
	add.s64 	%rd12, %rd3, %rd11;
	ld.global.f64 	%fd4, [%rd12];
	add.s64 	%rd13, %rd2, %rd11;
	ld.global.f64 	%fd5, [%rd13];
	add.f64 	%fd6, %fd4, %fd5;
	add.s64 	%rd14, %rd1, %rd11;
	st.global.f64 	[%rd14], %fd6;
	add.s64 	%rd16, %rd12, %rd15;
	ld.global.f64 	%fd7, [%rd16];
	add.s64 	%rd17, %rd13, %rd15;
	ld.global.f64 	%fd8, [%rd17];
	add.f64 	%fd9, %fd7, %fd8;
	add.s64 	%rd18, %rd14, %rd15;
	st.global.f64 	[%rd18], %fd9;
	add.s64 	%rd19, %rd16, %rd15;
	ld.global.f64 	%fd10, [%rd19];
	add.s64 	%rd20, %rd17, %rd15;
	ld.global.f64 	%fd11, [%rd20];
	add.f64 	%fd12, %fd10, %fd11;
	add.s64 	%rd21, %rd18, %rd15;
	st.global.f64 	[%rd21], %fd12;
	add.s64 	%rd22, %rd19, %rd15;
	ld.global.f64 	%fd13, [%rd22];
	add.s64 	%rd23, %rd20, %rd15;
	ld.global.f64 	%fd14, [%rd23];
	add.f64 	%fd15, %fd13, %fd14;
	add.s64 	%rd24, %rd21, %rd15;
	st.global.f64 	[%rd24], %fd15;
	add.s32 	%r29, %r26, %r29;
	setp.lt.s32 	%p6, %r29, %r12;
	@%p6 bra 	$L__BB0_6;
$L__BB0_7:
	ret;

}


// ===== COMPILED SASS (sm_100) =====

	.target	sm_100

	.elftype	@"ET_EXEC"


//--------------------- .note.nv.tkinfo           --------------------------
	.section	.note.nv.tkinfo,"",@"SHT_NOTE"
	.sectionflags	@"SHF_NOTE_NV_TKINFO"
	.tkinfo
        /*0018*/ 	.word	0x00000002
        /*0030*/ 	.string	""
        /*0030*/ 	.string	"ptxas"
        /*0030*/ 	.string	"Cuda compilation tools, release 13.0, V13.0.88"
        /*0030*/ 	.string	"Build cuda_13.0.r13.0/compiler.36424714_0"
        /*0030*/ 	.string	"-arch sm_100 -m 64 "



//--------------------- .note.nv.cuinfo           --------------------------
	.section	.note.nv.cuinfo,"",@"SHT_NOTE"
	.sectionflags	@"SHF_NOTE_NV_CUINFO"
        /*0018*/ 	.short	0x0002
        /*001a*/ 	.short	0x0064
        /*001c*/ 	.short	0x0082
	.zero		2


//--------------------- .nv.info                  --------------------------
	.section	.nv.info,"",@"SHT_CUDA_INFO"
	.align	4


	//----- nvinfo : EIATTR_REGCOUNT
	.align		4
        /*0000*/ 	.byte	0x04, 0x2f
        /*0002*/ 	.short	(.L_1 - .L_0)
	.align		4
.L_0:
        /*0004*/ 	.word	index@(_Z6kernelPdS_S_i)
        /*0008*/ 	.word	0x0000001a


	//----- nvinfo : EIATTR_FRAME_SIZE
	.align		4
.L_1:
        /*000c*/ 	.byte	0x04, 0x11
        /*000e*/ 	.short	(.L_3 - .L_2)
	.align		4
.L_2:
        /*0010*/ 	.word	index@(_Z6kernelPdS_S_i)
        /*0014*/ 	.word	0x00000000


	//----- nvinfo : EIATTR_MIN_STACK_SIZE
	.align		4
.L_3:
        /*0018*/ 	.byte	0x04, 0x12
        /*001a*/ 	.short	(.L_5 - .L_4)
	.align		4
.L_4:
        /*001c*/ 	.word	index@(_Z6kernelPdS_S_i)
        /*0020*/ 	.word	0x00000000
.L_5:


//--------------------- .nv.compat                --------------------------
	.section	.nv.compat,"",@"SHT_CUDA_COMPAT_INFO"
	.align	4
        /*0000*/ 	.byte	0x02, 0x09, 0x00, 0x00, 0x02, 0x02, 0x01, 0x00, 0x02, 0x05, 0x05, 0x00, 0x03, 0x07, 0x01, 0x01
        /*0010*/ 	.byte	0x02, 0x03, 0x00, 0x00, 0x02, 0x06, 0x01, 0x00, 0x04, 0x0b, 0x08, 0x00, 0x01, 0x00, 0x00, 0x00
        /*0020*/ 	.byte	0x00, 0x00, 0x00, 0x00


//--------------------- .nv.info._Z6kernelPdS_S_i --------------------------
	.section	.nv.info._Z6kernelPdS_S_i,"",@"SHT_CUDA_INFO"
	.sectionflags	@""
	.align	4


	//----- nvinfo : EIATTR_CUDA_API_VERSION
	.align		4
        /*0000*/ 	.byte	0x04, 0x37
        /*0002*/ 	.short	(.L_7 - .L_6)
.L_6:
        /*0004*/ 	.word	0x00000082


	//----- nvinfo : EIATTR_KPARAM_INFO
	.align		4
.L_7:
        /*0008*/ 	.byte	0x04, 0x17
        /*000a*/ 	.short	(.L_9 - .L_8)
.L_8:
        /*000c*/ 	.word	0x00000000
        /*0010*/ 	.short	0x0003
        /*0012*/ 	.short	0x0018
        /*0014*/ 	.byte	0x00, 0xf0, 0x11, 0x00


	//----- nvinfo : EIATTR_KPARAM_INFO
	.align		4
.L_9:
        /*0018*/ 	.byte	0x04, 0x17
        /*001a*/ 	.short	(.L_11 - .L_10)
.L_10:
        /*001c*/ 	.word	0x00000000
        /*0020*/ 	.short	0x0002
        /*0022*/ 	.short	0x0010
        /*0024*/ 	.byte	0x00, 0xf5, 0x21, 0x00


	//----- nvinfo : EIATTR_KPARAM_INFO
	.align		4
.L_11:
        /*0028*/ 	.byte	0x04, 0x17
        /*002a*/ 	.short	(.L_13 - .L_12)
.L_12:
        /*002c*/ 	.word	0x00000000
        /*0030*/ 	.short	0x0001
        /*0032*/ 	.short	0x0008
        /*0034*/ 	.byte	0x00, 0xf5, 0x21, 0x00


	//----- nvinfo : EIATTR_KPARAM_INFO
	.align		4
.L_13:
        /*0038*/ 	.byte	0x04, 0x17
        /*003a*/ 	.short	(.L_15 - .L_14)
.L_14:
        /*003c*/ 	.word	0x00000000
        /*0040*/ 	.short	0x0000
        /*0042*/ 	.short	0x0000
        /*0044*/ 	.byte	0x00, 0xf5, 0x21, 0x00


	//----- nvinfo : EIATTR_SPARSE_MMA_MASK
	.align		4
.L_15:
        /*0048*/ 	.byte	0x03, 0x50
        /*004a*/ 	.short	0x0000


	//----- nvinfo : EIATTR_MAXREG_COUNT
	.align		4
        /*004c*/ 	.byte	0x03, 0x1b
        /*004e*/ 	.short	0x00ff


	//----- nvinfo : EIATTR_MERCURY_ISA_VERSION
	.align		4
        /*0050*/ 	.byte	0x03, 0x5f
        /*0052*/ 	.short	0x0101


	//----- nvinfo : EIATTR_VRC_CTA_INIT_COUNT
	.align		4
        /*0054*/ 	.byte	0x02, 0x4a
	.zero		1
	.zero		1


	//----- nvinfo : EIATTR_EXIT_INSTR_OFFSETS
	.align		4
        /*0058*/ 	.byte	0x04, 0x1c
        /*005a*/ 	.short	(.L_17 - .L_16)


	//   ....[0]....
.L_16:
        /*005c*/ 	.word	0x00000090


	//   ....[1]....
        /*0060*/ 	.word	0x000003a0


	//   ....[2]....
        /*0064*/ 	.word	0x000005d0


	//----- nvinfo : EIATTR_CRS_STACK_SIZE
	.align		4
.L_17:
        /*0068*/ 	.byte	0x04, 0x1e
        /*006a*/ 	.short	(.L_19 - .L_18)
.L_18:
        /*006c*/ 	.word	0x00000000


	//----- nvinfo : EIATTR_CBANK_PARAM_SIZE
	.align		4
.L_19:
        /*0070*/ 	.byte	0x03, 0x19
        /*0072*/ 	.short	0x001c


	//----- nvinfo : EIATTR_PARAM_CBANK
	.align		4
        /*0074*/ 	.byte	0x04, 0x0a
        /*0076*/ 	.short	(.L_21 - .L_20)
	.align		4
.L_20:
        /*0078*/ 	.word	index@(.nv.constant0._Z6kernelPdS_S_i)
        /*007c*/ 	.short	0x0380
        /*007e*/ 	.short	0x001c


	//----- nvinfo : EIATTR_SW_WAR
	.align		4
.L_21:
        /*0080*/ 	.byte	0x04, 0x36
        /*0082*/ 	.short	(.L_23 - .L_22)
.L_22:
        /*0084*/ 	.word	0x00000008
.L_23:


//--------------------- .nv.callgraph             --------------------------
	.section	.nv.callgraph,"",@"SHT_CUDA_CALLGRAPH"
	.align	4
	.sectionentsize	8
	.align		4
        /*0000*/ 	.word	0x00000000
	.align		4
        /*0004*/ 	.word	0xffffffff
	.align		4
        /*0008*/ 	.word	0x00000000
	.align		4
        /*000c*/ 	.word	0xfffffffe
	.align		4
        /*0010*/ 	.word	0x00000000
	.align		4
        /*0014*/ 	.word	0xfffffffd
	.align		4
        /*0018*/ 	.word	0x00000000
	.align		4
        /*001c*/ 	.word	0xfffffffc


//--------------------- .text._Z6kernelPdS_S_i    --------------------------
	.section	.text._Z6kernelPdS_S_i,"ax",@progbits
	.align	128
        .global         _Z6kernelPdS_S_i
        .type           _Z6kernelPdS_S_i,@function
        .size           _Z6kernelPdS_S_i,(.L_x_5 - _Z6kernelPdS_S_i)
        .other          _Z6kernelPdS_S_i,@"STO_CUDA_ENTRY STV_DEFAULT"
_Z6kernelPdS_S_i:
.text._Z6kernelPdS_S_i:
[----:B------:R-:W-:Y:S01]  /*0000*/  LDC R1, c[0x0][0x37c] ;  /* 0x0000df00ff017b82 */ /* 0x000fe20000000800 */
[----:B------:R-:W0:Y:S01]  /*0010*/  S2R R3, SR_CTAID.X ;  /* 0x0000000000037919 */ /* 0x000e220000002500 */
[----:B------:R-:W0:Y:S06]  /*0020*/  LDCU UR4, c[0x0][0x360] ;  /* 0x00006c00ff0477ac */ /* 0x000e2c0008000800 */
[----:B------:R-:W1:Y:S01]  /*0030*/  LDC R2, c[0x0][0x370] ;  /* 0x0000dc00ff027b82 */ /* 0x000e620000000800 */
[----:B------:R-:W0:Y:S01]  /*0040*/  S2R R0, SR_TID.X ;  /* 0x0000000000007919 */ /* 0x000e220000002100 */
[----:B------:R-:W2:Y:S01]  /*0050*/  LDCU UR6, c[0x0][0x398] ;  /* 0x00007300ff0677ac */ /* 0x000ea20008000800 */
[----:B0-----:R-:W-:-:S02]  /*0060*/  IMAD R3, R3, UR4, R0 ;  /* 0x0000000403037c24 */ /* 0x001fc4000f8e0200 */
[----:B-1----:R-:W-:-:S03]  /*0070*/  IMAD R0, R2, UR4, RZ ;  /* 0x0000000402007c24 */ /* 0x002fc6000f8e02ff */
[----:B--2---:R-:W-:-:S13]  /*0080*/  ISETP.GE.AND P0, PT, R3, UR6, PT ;  /* 0x0000000603007c0c */ /* 0x004fda000bf06270 */
[----:B------:R-:W-:Y:S05]  /*0090*/  @P0 EXIT ;  /* 0x000000000000094d */ /* 0x000fea0003800000 */
[----:B------:R-:W0:Y:S01]  /*00a0*/  I2F.U32.RP R8, R0 ;  /* 0x0000000000087306 */ /* 0x000e220000209000 */
[C---:B------:R-:W-:Y:S01]  /*00b0*/  IMAD.IADD R2, R0.reuse, 0x1, R3 ;  /* 0x0000000100027824 */ /* 0x040fe200078e0203 */
[----:B------:R-:W-:Y:S01]  /*00c0*/  IADD3 R9, PT, PT, RZ, -R0, RZ ;  /* 0x80000000ff097210 */ /* 0x000fe20007ffe0ff */
[----:B------:R-:W1:Y:S01]  /*00d0*/  LDCU.64 UR4, c[0x0][0x358] ;  /* 0x00006b00ff0477ac */ /* 0x000e620008000a00 */
[----:B------:R-:W-:Y:S01]  /*00e0*/  ISETP.NE.U32.AND P2, PT, R0, RZ, PT ;  /* 0x000000ff0000720c */ /* 0x000fe20003f45070 */
[----:B------:R-:W-:Y:S01]  /*00f0*/  BSSY.RECONVERGENT B0, `(.L_x_0) ;  /* 0x000002a000007945 */ /* 0x000fe20003800200 */
[C---:B------:R-:W-:Y:S02]  /*0100*/  ISETP.GE.AND P0, PT, R2.reuse, UR6, PT ;  /* 0x0000000602007c0c */ /* 0x040fe4000bf06270 */
[----:B------:R-:W-:Y:S02]  /*0110*/  VIMNMX R7, PT, PT, R2, UR6, !PT ;  /* 0x0000000602077c48 */ /* 0x000fe4000ffe0100 */
[----:B------:R-:W-:-:S04]  /*0120*/  SEL R6, RZ, 0x1, P0 ;  /* 0x00000001ff067807 */ /* 0x000fc80000000000 */
[----:B------:R-:W-:Y:S01]  /*0130*/  IADD3 R7, PT, PT, R7, -R2, -R6 ;  /* 0x8000000207077210 */ /* 0x000fe20007ffe806 */
[----:B0-----:R-:W0:Y:S02]  /*0140*/  MUFU.RCP R8, R8 ;  /* 0x0000000800087308 */ /* 0x001e240000001000 */
[----:B0-----:R-:W-:-:S06]  /*0150*/  IADD3 R4, PT, PT, R8, 0xffffffe, RZ ;  /* 0x0ffffffe08047810 */ /* 0x001fcc0007ffe0ff */
[----:B------:R0:W2:Y:S02]  /*0160*/  F2I.FTZ.U32.TRUNC.NTZ R5, R4 ;  /* 0x0000000400057305 */ /* 0x0000a4000021f000 */
[----:B0-----:R-:W-:Y:S02]  /*0170*/  HFMA2 R4, -RZ, RZ, 0, 0 ;  /* 0x00000000ff047431 */ /* 0x001fe400000001ff */
[----:B--2---:R-:W-:-:S04]  /*0180*/  IMAD R9, R9, R5, RZ ;  /* 0x0000000509097224 */ /* 0x004fc800078e02ff */
[----:B------:R-:W-:-:S06]  /*0190*/  IMAD.HI.U32 R8, R5, R9, R4 ;  /* 0x0000000905087227 */ /* 0x000fcc00078e0004 */
[----:B------:R-:W-:-:S05]  /*01a0*/  IMAD.HI.U32 R5, R8, R7, RZ ;  /* 0x0000000708057227 */ /* 0x000fca00078e00ff */
[----:B------:R-:W-:-:S05]  /*01b0*/  IADD3 R2, PT, PT, -R5, RZ, RZ ;  /* 0x000000ff05027210 */ /* 0x000fca0007ffe1ff */
[----:B------:R-:W-:-:S05]  /*01c0*/  IMAD R7, R0, R2, R7 ;  /* 0x0000000200077224 */ /* 0x000fca00078e0207 */
[----:B------:R-:W-:-:S13]  /*01d0*/  ISETP.GE.U32.AND P0, PT, R7, R0, PT ;  /* 0x000000000700720c */ /* 0x000fda0003f06070 */
[----:B------:R-:W-:Y:S01]  /*01e0*/  @P0 IMAD.IADD R7, R7, 0x1, -R0 ;  /* 0x0000000107070824 */ /* 0x000fe200078e0a00 */
[----:B------:R-:W-:-:S04]  /*01f0*/  @P0 IADD3 R5, PT, PT, R5, 0x1, RZ ;  /* 0x0000000105050810 */ /* 0x000fc80007ffe0ff */
[----:B------:R-:W-:-:S13]  /*0200*/  ISETP.GE.U32.AND P1, PT, R7, R0, PT ;  /* 0x000000000700720c */ /* 0x000fda0003f26070 */
[----:B------:R-:W-:Y:S02]  /*0210*/  @P1 IADD3 R5, PT, PT, R5, 0x1, RZ ;  /* 0x0000000105051810 */ /* 0x000fe40007ffe0ff */
[----:B------:R-:W-:-:S05]  /*0220*/  @!P2 LOP3.LUT R5, RZ, R0, RZ, 0x33, !PT ;  /* 0x00000000ff05a212 */ /* 0x000fca00078e33ff */
[----:B------:R-:W-:-:S05]  /*0230*/  IMAD.IADD R2, R6, 0x1, R5 ;  /* 0x0000000106027824 */ /* 0x000fca00078e0205 */
[C---:B------:R-:W-:Y:S02]  /*0240*/  LOP3.LUT R4, R2.reuse, 0x3, RZ, 0xc0, !PT ;  /* 0x0000000302047812 */ /* 0x040fe400078ec0ff */
[----:B------:R-:W-:Y:S02]  /*0250*/  ISETP.GE.U32.AND P1, PT, R2, 0x3, PT ;  /* 0x000000030200780c */ /* 0x000fe40003f26070 */
[----:B------:R-:W-:-:S13]  /*0260*/  ISETP.NE.AND P0, PT, R4, 0x3, PT ;  /* 0x000000030400780c */ /* 0x000fda0003f05270 */
[----:B-1----:R-:W-:Y:S05]  /*0270*/  @!P0 BRA `(.L_x_1) ;  /* 0x0000000000448947 */ /* 0x002fea0003800000 */
[----:B------:R-:W0:Y:S01]  /*0280*/  LDC.64 R4, c[0x0][0x390] ;  /* 0x0000e400ff047b82 */ /* 0x000e220000000a00 */
[----:B------:R-:W-:-:S04]  /*0290*/  IADD3 R2, PT, PT, R2, 0x1, RZ ;  /* 0x0000000102027810 */ /* 0x000fc80007ffe0ff */
[----:B------:R-:W-:-:S03]  /*02a0*/  LOP3.LUT R2, R2, 0x3, RZ, 0xc0, !PT ;  /* 0x0000000302027812 */ /* 0x000fc600078ec0ff */
[----:B------:R-:W1:Y:S01]  /*02b0*/  LDC.64 R6, c[0x0][0x380] ;  /* 0x0000e000ff067b82 */ /* 0x000e620000000a00 */
[----:B------:R-:W-:-:S07]  /*02c0*/  IADD3 R2, PT, PT, -R2, RZ, RZ ;  /* 0x000000ff02027210 */ /* 0x000fce0007ffe1ff */
[----:B------:R-:W2:Y:S02]  /*02d0*/  LDC.64 R8, c[0x0][0x388] ;  /* 0x0000e200ff087b82 */ /* 0x000ea40000000a00 */
.L_x_2:
[----:B0-----:R-:W-:-:S04]  /*02e0*/  IMAD.WIDE R12, R3, 0x8, R4 ;  /* 0x00000008030c7825 */ /* 0x001fc800078e0204 */
[C---:B--2---:R-:W-:Y:S02]  /*02f0*/  IMAD.WIDE R14, R3.reuse, 0x8, R8 ;  /* 0x00000008030e7825 */ /* 0x044fe400078e0208 */
[----:B------:R-:W2:Y:S04]  /*0300*/  LDG.E.64 R12, desc[UR4][R12.64] ;  /* 0x000000040c0c7981 */ /* 0x000ea8000c1e1b00 */
[----:B------:R-:W2:Y:S01]  /*0310*/  LDG.E.64 R14, desc[UR4][R14.64] ;  /* 0x000000040e0e7981 */ /* 0x000ea2000c1e1b00 */
[----:B-1-3--:R-:W-:Y:S01]  /*0320*/  IMAD.WIDE R10, R3, 0x8, R6 ;  /* 0x00000008030a7825 */ /* 0x00afe200078e0206 */
[----:B------:R-:W-:-:S03]  /*0330*/  IADD3 R3, PT, PT, R0, R3, RZ ;  /* 0x0000000300037210 */ /* 0x000fc60007ffe0ff */
[----:B------:R-:W-:-:S05]  /*0340*/  VIADD R2, R2, 0x1 ;  /* 0x0000000102027836 */ /* 0x000fca0000000000 */
[----:B------:R-:W-:Y:S01]  /*0350*/  ISETP.NE.AND P0, PT, R2, RZ, PT ;  /* 0x000000ff0200720c */ /* 0x000fe20003f05270 */
[----:B--2---:R-:W-:-:S07]  /*0360*/  DADD R16, R14, R12 ;  /* 0x000000000e107229 */ /* 0x004fce000000000c */
[----:B------:R3:W-:Y:S05]  /*0370*/  STG.E.64 desc[UR4][R10.64], R16 ;  /* 0x000000100a007986 */ /* 0x0007ea000c101b04 */
[----:B------:R-:W-:Y:S05]  /*0380*/  @P0 BRA `(.L_x_2) ;  /* 0xfffffffc00d40947 */ /* 0x000fea000383ffff */
.L_x_1:
[----:B------:R-:W-:Y:S05]  /*0390*/  BSYNC.RECONVERGENT B0 ;  /* 0x0000000000007941 */ /* 0x000fea0003800200 */
.L_x_0:
[----:B------:R-:W-:Y:S05]  /*03a0*/  @!P1 EXIT ;  /* 0x000000000000994d */ /* 0x000fea0003800000 */
.L_x_3:
[----:B0-----:R-:W0:Y:S08]  /*03b0*/  LDC.64 R4, c[0x0][0x388] ;  /* 0x0000e200ff047b82 */ /* 0x001e300000000a00 */
[----:B------:R-:W3:Y:S08]  /*03c0*/  LDC.64 R6, c[0x0][0x390] ;  /* 0x0000e400ff067b82 */ /* 0x000ef00000000a00 */
[----:B------:R-:W1:Y:S01]  /*03d0*/  LDC.64 R8, c[0x0][0x380] ;  /* 0x0000e000ff087b82 */ /* 0x000e620000000a00 */
[----:B0-----:R-:W-:-:S05]  /*03e0*/  IMAD.WIDE R14, R3, 0x8, R4 ;  /* 0x00000008030e7825 */ /* 0x001fca00078e0204 */
[----:B------:R-:W2:Y:S01]  /*03f0*/  LDG.E.64 R4, desc[UR4][R14.64] ;  /* 0x000000040e047981 */ /* 0x000ea2000c1e1b00 */
[----:B---3--:R-:W-:-:S05]  /*0400*/  IMAD.WIDE R16, R3, 0x8, R6 ;  /* 0x0000000803107825 */ /* 0x008fca00078e0206 */
[----:B------:R-:W2:Y:S01]  /*0410*/  LDG.E.64 R6, desc[UR4][R16.64] ;  /* 0x0000000410067981 */ /* 0x000ea2000c1e1b00 */
[----:B------:R-:W-:-:S04]  /*0420*/  IMAD.WIDE R10, R0, 0x8, R16 ;  /* 0x00000008000a7825 */ /* 0x000fc800078e0210 */
[----:B-1----:R-:W-:Y:S01]  /*0430*/  IMAD.WIDE R22, R3, 0x8, R8 ;  /* 0x0000000803167825 */ /* 0x002fe200078e0208 */
[----:B--2---:R-:W-:-:S03]  /*0440*/  DADD R4, R4, R6 ;  /* 0x0000000004047229 */ /* 0x004fc60000000006 */
[----:B------:R-:W-:-:S04]  /*0450*/  IMAD.WIDE R6, R0, 0x8, R14 ;  /* 0x0000000800067825 */ /* 0x000fc800078e020e */
[----:B------:R0:W-:Y:S04]  /*0460*/  STG.E.64 desc[UR4][R22.64], R4 ;  /* 0x0000000416007986 */ /* 0x0001e8000c101b04 */
[----:B------:R-:W2:Y:S04]  /*0470*/  LDG.E.64 R8, desc[UR4][R6.64] ;  /* 0x0000000406087981 */ /* 0x000ea8000c1e1b00 */
[----:B------:R-:W2:Y:S01]  /*0480*/  LDG.E.64 R12, desc[UR4][R10.64] ;  /* 0x000000040a0c7981 */ /* 0x000ea2000c1e1b00 */
[----:B------:R-:W-:-:S04]  /*0490*/  IMAD.WIDE R14, R0, 0x8, R6 ;  /* 0x00000008000e7825 */ /* 0x000fc800078e0206 */
[----:B------:R-:W-:Y:S01]  /*04a0*/  IMAD.WIDE R18, R0, 0x8, R10 ;  /* 0x0000000800127825 */ /* 0x000fe200078e020a */
[----:B--2---:R-:W-:-:S03]  /*04b0*/  DADD R8, R8, R12 ;  /* 0x0000000008087229 */ /* 0x004fc6000000000c */
[----:B------:R-:W-:-:S05]  /*04c0*/  IMAD.WIDE R12, R0, 0x8, R22 ;  /* 0x00000008000c7825 */ /* 0x000fca00078e0216 */
[----:B------:R1:W-:Y:S04]  /*04d0*/  STG.E.64 desc[UR4][R12.64], R8 ;  /* 0x000000080c007986 */ /* 0x0003e8000c101b04 */
[----:B------:R-:W2:Y:S04]  /*04e0*/  LDG.E.64 R16, desc[UR4][R14.64] ;  /* 0x000000040e107981 */ /* 0x000ea8000c1e1b00 */
[----:B------:R-:W2:Y:S01]  /*04f0*/  LDG.E.64 R20, desc[UR4][R18.64] ;  /* 0x0000000412147981 */ /* 0x000ea2000c1e1b00 */
[----:B0-----:R-:W-:-:S04]  /*0500*/  IMAD.WIDE R4, R0, 0x8, R12 ;  /* 0x0000000800047825 */ /* 0x001fc800078e020c */
[----:B------:R-:W-:-:S04]  /*0510*/  IMAD.WIDE R6, R0, 0x8, R14 ;  /* 0x0000000800067825 */ /* 0x000fc800078e020e */
[----:B------:R-:W-:Y:S01]  /*0520*/  IMAD.WIDE R10, R0, 0x8, R18 ;  /* 0x00000008000a7825 */ /* 0x000fe200078e0212 */
[----:B--2---:R-:W-:-:S07]  /*0530*/  DADD R16, R16, R20 ;  /* 0x0000000010107229 */ /* 0x004fce0000000014 */
[----:B------:R0:W-:Y:S04]  /*0540*/  STG.E.64 desc[UR4][R4.64], R16 ;  /* 0x0000001004007986 */ /* 0x0001e8000c101b04 */
[----:B------:R-:W2:Y:S04]  /*0550*/  LDG.E.64 R6, desc[UR4][R6.64] ;  /* 0x0000000406067981 */ /* 0x000ea8000c1e1b00 */
[----:B------:R-:W2:Y:S01]  /*0560*/  LDG.E.64 R10, desc[UR4][R10.64] ;  /* 0x000000040a0a7981 */ /* 0x000ea2000c1e1b00 */
[C---:B-1----:R-:W-:Y:S01]  /*0570*/  IMAD.WIDE R8, R0.reuse, 0x8, R4 ;  /* 0x0000000800087825 */ /* 0x042fe200078e0204 */
[----:B------:R-:W-:-:S04]  /*0580*/  LEA R3, R0, R3, 0x2 ;  /* 0x0000000300037211 */ /* 0x000fc800078e10ff */
[----:B------:R-:W-:Y:S01]  /*0590*/  ISETP.GE.AND P0, PT, R3, UR6, PT ;  /* 0x0000000603007c0c */ /* 0x000fe2000bf06270 */
[----:B--2---:R-:W-:-:S07]  /*05a0*/  DADD R20, R6, R10 ;  /* 0x0000000006147229 */ /* 0x004fce000000000a */
[----:B------:R0:W-:Y:S05]  /*05b0*/  STG.E.64 desc[UR4][R8.64], R20 ;  /* 0x0000001408007986 */ /* 0x0001ea000c101b04 */
[----:B------:R-:W-:Y:S05]  /*05c0*/  @!P0 BRA `(.L_x_3) ;  /* 0xfffffffc00788947 */ /* 0x000fea000383ffff */
[----:B------:R-:W-:Y:S05]  /*05d0*/  EXIT ;  /* 0x000000000000794d */ /* 0x000fea0003800000 */
.L_x_4:
[----:B------:R-:W-:-:S00]  /*05e0*/  BRA `(.L_x_4) ;  /* 0xfffffffc00fc7947 */ /* 0x000fc0000383ffff */
[----:B------:R-:W-:-:S00]  /*05f0*/  NOP ;  /* 0x0000000000007918 */ /* 0x000fc00000000000 */
        /* <DEDUP_REMOVED lines=8> */
.L_x_5:


//--------------------- .nv.shared.reserved.0     --------------------------
	.section	.nv.shared.reserved.0,"aw",@nobits
	.weak		__nv_reservedSMEM_offset_0_alias
	.size		__nv_reservedSMEM_offset_0_alias, 0, 64
	.other		__nv_reservedSMEM_offset_0_alias,@"STO_CUDA_RESERVED_SHARED STV_DEFAULT"
__nv_reservedSMEM_offset_0_alias:
	.zero		0
	.zero		64


//--------------------- .nv.constant0._Z6kernelPdS_S_i --------------------------
	.section	.nv.constant0._Z6kernelPdS_S_i,"a",@progbits
	.sectionflags	@""
	.align	4
.nv.constant0._Z6kernelPdS_S_i:
	.zero		924


//--------------------- SYMBOLS --------------------------

	.type		.nv.reservedSmem.offset0,@object
	.size		.nv.reservedSmem.offset0,0x4
